	.headerflags	@"EF_CUDA_TEXMODE_UNIFIED EF_CUDA_64BIT_ADDRESS EF_CUDA_ACCELERATORS EF_CUDA_SM90 EF_CUDA_VIRTUAL_SM(EF_CUDA_SM90)"
	.elftype	@"ET_EXEC"


//--------------------- .nv.info                  --------------------------
	.section	.nv.info,"",@"SHT_CUDA_INFO"
	.align	4


	//----- nvinfo : EIATTR_REGCOUNT
	.align		4
        /*0000*/ 	.byte	0x04, 0x2f
        /*0002*/ 	.short	(.L_1 - .L_0)
	.align		4
.L_0:
        /*0004*/ 	.word	index@(triton_poi_fused_max_pool2d_with_indices_76)
        /*0008*/ 	.word	0x00000016


	//----- nvinfo : EIATTR_MIN_STACK_SIZE
	.align		4
.L_1:
        /*000c*/ 	.byte	0x04, 0x12
        /*000e*/ 	.short	(.L_3 - .L_2)
	.align		4
.L_2:
        /*0010*/ 	.word	index@(triton_poi_fused_max_pool2d_with_indices_76)
        /*0014*/ 	.word	0x00000000


	//----- nvinfo : EIATTR_FRAME_SIZE
	.align		4
.L_3:
        /*0018*/ 	.byte	0x04, 0x11
        /*001a*/ 	.short	(.L_5 - .L_4)
	.align		4
.L_4:
        /*001c*/ 	.word	index@(triton_poi_fused_max_pool2d_with_indices_76)
        /*0020*/ 	.word	0x00000000


	//----- nvinfo : EIATTR_MIN_STACK_SIZE
	.align		4
.L_5:
        /*0024*/ 	.byte	0x04, 0x12
        /*0026*/ 	.short	(.L_7 - .L_6)
	.align		4
.L_6:
        /*0028*/ 	.word	index@(triton_poi_fused_max_pool2d_with_indices_76)
        /*002c*/ 	.word	0x00000000
.L_7:


//--------------------- .nv.info.triton_poi_fused_max_pool2d_with_indices_76 --------------------------
	.section	.nv.info.triton_poi_fused_max_pool2d_with_indices_76,"",@"SHT_CUDA_INFO"
	.sectionflags	@""
	.align	4


	//----- nvinfo : EIATTR_CUDA_API_VERSION
	.align		4
        /*0000*/ 	.byte	0x04, 0x37
        /*0002*/ 	.short	(.L_9 - .L_8)
.L_8:
        /*0004*/ 	.word	0x0000007c


	//----- nvinfo : EIATTR_KPARAM_INFO
	.align		4
.L_9:
        /*0008*/ 	.byte	0x04, 0x17
        /*000a*/ 	.short	(.L_11 - .L_10)
.L_10:
        /*000c*/ 	.word	0x00000000
        /*0010*/ 	.short	0x0003
        /*0012*/ 	.short	0x0018
        /*0014*/ 	.byte	0x00, 0xf0, 0x11, 0x00


	//----- nvinfo : EIATTR_KPARAM_INFO
	.align		4
.L_11:
        /*0018*/ 	.byte	0x04, 0x17
        /*001a*/ 	.short	(.L_13 - .L_12)
.L_12:
        /*001c*/ 	.word	0x00000000
        /*0020*/ 	.short	0x0002
        /*0022*/ 	.short	0x0010
        /*0024*/ 	.byte	0x00, 0xf4, 0x21, 0x00


	//----- nvinfo : EIATTR_KPARAM_INFO
	.align		4
.L_13:
        /*0028*/ 	.byte	0x04, 0x17
        /*002a*/ 	.short	(.L_15 - .L_14)
.L_14:
        /*002c*/ 	.word	0x00000000
        /*0030*/ 	.short	0x0001
        /*0032*/ 	.short	0x0008
        /*0034*/ 	.byte	0x00, 0xf4, 0x21, 0x00


	//----- nvinfo : EIATTR_KPARAM_INFO
	.align		4
.L_15:
        /*0038*/ 	.byte	0x04, 0x17
        /*003a*/ 	.short	(.L_17 - .L_16)
.L_16:
        /*003c*/ 	.word	0x00000000
        /*0040*/ 	.short	0x0000
        /*0042*/ 	.short	0x0000
        /*0044*/ 	.byte	0x00, 0xf4, 0x21, 0x00


	//----- nvinfo : EIATTR_SPARSE_MMA_MASK
	.align		4
.L_17:
        /*0048*/ 	.byte	0x03, 0x50
        /*004a*/ 	.short	0x0000


	//----- nvinfo : EIATTR_MAXREG_COUNT
	.align		4
        /*004c*/ 	.byte	0x03, 0x1b
        /*004e*/ 	.short	0x00ff


	//----- nvinfo : EIATTR_EXIT_INSTR_OFFSETS
	.align		4
        /*0050*/ 	.byte	0x04, 0x1c
        /*0052*/ 	.short	(.L_19 - .L_18)


	//   ....[0]....
.L_18:
        /*0054*/ 	.word	0x000003f0


	//----- nvinfo : EIATTR_REQNTID
	.align		4
.L_19:
        /*0058*/ 	.byte	0x04, 0x10
        /*005a*/ 	.short	(.L_21 - .L_20)
.L_20:
        /*005c*/ 	.word	0x00000080
        /*0060*/ 	.word	0x00000001
        /*0064*/ 	.word	0x00000001


	//----- nvinfo : EIATTR_CBANK_PARAM_SIZE
	.align		4
.L_21:
        /*0068*/ 	.byte	0x03, 0x19
        /*006a*/ 	.short	0x001c


	//----- nvinfo : EIATTR_PARAM_CBANK
	.align		4
        /*006c*/ 	.byte	0x04, 0x0a
        /*006e*/ 	.short	(.L_23 - .L_22)
	.align		4
.L_22:
        /*0070*/ 	.word	index@(.nv.constant0.triton_poi_fused_max_pool2d_with_indices_76)
        /*0074*/ 	.short	0x0210
        /*0076*/ 	.short	0x001c


	//----- nvinfo : EIATTR_SW_WAR
	.align		4
.L_23:
        /*0078*/ 	.byte	0x04, 0x36
        /*007a*/ 	.short	(.L_25 - .L_24)
.L_24:
        /*007c*/ 	.word	0x00000008
.L_25:


//--------------------- .nv.callgraph             --------------------------
	.section	.nv.callgraph,"",@"SHT_CUDA_CALLGRAPH"
	.align	4
	.sectionentsize	8
	.align		4
        /*0000*/ 	.word	0x00000000
	.align		4
        /*0004*/ 	.word	0xffffffff
	.align		4
        /*0008*/ 	.word	0x00000000
	.align		4
        /*000c*/ 	.word	0xfffffffe
	.align		4
        /*0010*/ 	.word	0x00000000
	.align		4
        /*0014*/ 	.word	0xfffffffd
	.align		4
        /*0018*/ 	.word	0x00000000
	.align		4
        /*001c*/ 	.word	0xfffffffc


//--------------------- .text.triton_poi_fused_max_pool2d_with_indices_76 --------------------------
	.section	.text.triton_poi_fused_max_pool2d_with_indices_76,"ax",@progbits
	.align	128
        .global         triton_poi_fused_max_pool2d_with_indices_76
        .type           triton_poi_fused_max_pool2d_with_indices_76,@function
        .size           triton_poi_fused_max_pool2d_with_indices_76,(.L_x_1 - triton_poi_fused_max_pool2d_with_indices_76)
        .other          triton_poi_fused_max_pool2d_with_indices_76,@"STO_CUDA_ENTRY STV_DEFAULT"
triton_poi_fused_max_pool2d_with_indices_76:
.text.triton_poi_fused_max_pool2d_with_indices_76:
[----:B------:R-:W-:Y:S01]  /*0000*/  LDC R1, c[0x0][0x28] ;  /* 0x00000a00ff017b82 */ /* 0x000fe20000000800 */
[----:B------:R-:W1:Y:S07]  /*0010*/  S2R R7, SR_CTAID.X ;  /* 0x0000000000077919 */ /* 0x000e6e0000002500 */
[----:B------:R-:W2:Y:S01]  /*0020*/  LDC.64 R2, c[0x0][0x210] ;  /* 0x00008400ff027b82 */ /* 0x000ea20000000a00 */
[----:B------:R-:W-:Y:S01]  /*0030*/  ULDC.64 UR4, c[0x0][0x208] ;  /* 0x0000820000047ab9 */ /* 0x000fe20000000a00 */
[----:B------:R-:W-:Y:S01]  /*0040*/  ULDC.64 UR6, c[0x0][0x220] ;  /* 0x0000880000067ab9 */ /* 0x000fe20000000a00 */
[----:B------:R-:W3:Y:S05]  /*0050*/  S2R R4, SR_TID.X ;  /* 0x0000000000047919 */ /* 0x000eea0000002100 */
[----:B------:R-:W4:Y:S01]  /*0060*/  LDC.64 R14, c[0x0][0x218] ;  /* 0x00008600ff0e7b82 */ /* 0x000f220000000a00 */
[----:B-1----:R-:W-:Y:S01]  /*0070*/  SHF.R.U32.HI R6, RZ, 0x17, R7 ;  /* 0x00000017ff067819 */ /* 0x002fe20000011607 */
[----:B------:R-:W-:-:S03]  /*0080*/  IMAD.SHL.U32 R0, R7, 0x100, RZ ;  /* 0x0000010007007824 */ /* 0x000fc600078e00ff */
[----:B------:R-:W-:Y:S01]  /*0090*/  SGXT.U32 R6, R6, 0x1 ;  /* 0x000000010606781a */ /* 0x000fe20000000000 */
[----:B---3--:R-:W-:Y:S02]  /*00a0*/  IMAD.SHL.U32 R4, R4, 0x2, RZ ;  /* 0x0000000204047824 */ /* 0x008fe400078e00ff */
[----:B------:R-:W-:-:S03]  /*00b0*/  VIADD R5, R0, 0x1 ;  /* 0x0000000100057836 */ /* 0x000fc60000000000 */
[----:B------:R-:W-:Y:S01]  /*00c0*/  LOP3.LUT R0, R4, 0xfe, RZ, 0xc0, !PT ;  /* 0x000000fe04007812 */ /* 0x000fe200078ec0ff */
[----:B------:R-:W-:-:S03]  /*00d0*/  IMAD.IADD R6, R5, 0x1, R6 ;  /* 0x0000000105067824 */ /* 0x000fc600078e0206 */
[----:B------:R-:W-:Y:S02]  /*00e0*/  PRMT R0, R0, 0x6540, R7 ;  /* 0x0000654000007816 */ /* 0x000fe40000000007 */
[----:B------:R-:W-:-:S03]  /*00f0*/  LOP3.LUT R6, R6, 0x7fffff02, RZ, 0xc0, !PT ;  /* 0x7fffff0206067812 */ /* 0x000fc600078ec0ff */
[----:B------:R-:W-:Y:S02]  /*0100*/  IMAD.SHL.U32 R7, R0, 0x4, RZ ;  /* 0x0000000400077824 */ /* 0x000fe400078e00ff */
[----:B------:R-:W-:Y:S02]  /*0110*/  IMAD.IADD R6, R5, 0x1, -R6 ;  /* 0x0000000105067824 */ /* 0x000fe400078e0a06 */
[----:B--2---:R-:W-:-:S04]  /*0120*/  IMAD.WIDE R4, R7, 0x4, R2 ;  /* 0x0000000407047825 */ /* 0x004fc800078e0202 */
[----:B------:R-:W-:Y:S01]  /*0130*/  IMAD R13, R6, 0x2, R7 ;  /* 0x00000002060d7824 */ /* 0x000fe200078e0207 */
[----:B------:R-:W2:Y:S03]  /*0140*/  LDG.E.EL R17, desc[UR4][R4.64+0x4] ;  /* 0x0000040404117981 */ /* 0x000ea6000c2e1900 */
[C-C-:B------:R-:W-:Y:S01]  /*0150*/  IMAD.WIDE R8, R13.reuse, 0x4, R2.reuse ;  /* 0x000000040d087825 */ /* 0x140fe200078e0202 */
[----:B------:R-:W2:Y:S03]  /*0160*/  LDG.E.EL R6, desc[UR4][R4.64] ;  /* 0x0000000404067981 */ /* 0x000ea6000c2e1900 */
[----:B------:R-:W-:Y:S01]  /*0170*/  VIADD R11, R13, 0x4 ;  /* 0x000000040d0b7836 */ /* 0x000fe20000000000 */
[----:B------:R-:W3:Y:S04]  /*0180*/  LDG.E.EL R16, desc[UR4][R8.64] ;  /* 0x0000000408107981 */ /* 0x000ee8000c2e1900 */
[----:B------:R-:W3:Y:S01]  /*0190*/  LDG.E.EL R19, desc[UR4][R8.64+0x4] ;  /* 0x0000040408137981 */ /* 0x000ee2000c2e1900 */
[----:B------:R-:W-:-:S03]  /*01a0*/  IMAD.WIDE R10, R11, 0x4, R2 ;  /* 0x000000040b0a7825 */ /* 0x000fc600078e0202 */
[----:B------:R-:W5:Y:S04]  /*01b0*/  LDG.E.EL R7, desc[UR4][R4.64+0x10] ;  /* 0x0000100404077981 */ /* 0x000f68000c2e1900 */
[----:B------:R-:W4:Y:S01]  /*01c0*/  LDG.E.EL R10, desc[UR4][R10.64] ;  /* 0x000000040a0a7981 */ /* 0x000f22000c2e1900 */
[----:B------:R-:W-:-:S04]  /*01d0*/  VIADD R13, R13, 0x5 ;  /* 0x000000050d0d7836 */ /* 0x000fc80000000000 */
[----:B------:R-:W-:Y:S02]  /*01e0*/  IMAD.WIDE R12, R13, 0x4, R2 ;  /* 0x000000040d0c7825 */ /* 0x000fe400078e0202 */
[----:B------:R1:W4:Y:S04]  /*01f0*/  LDG.E.EL R2, desc[UR4][R4.64+0x14] ;  /* 0x0000140404027981 */ /* 0x000328000c2e1900 */
[----:B------:R-:W4:Y:S01]  /*0200*/  LDG.E.EL R3, desc[UR4][R12.64] ;  /* 0x000000040c037981 */ /* 0x000f22000c2e1900 */
[----:B--2---:R-:W-:Y:S02]  /*0210*/  FSETP.GT.AND P5, PT, R17, R6, PT ;  /* 0x000000061100720b */ /* 0x004fe40003fa4000 */
[C---:B---3--:R-:W-:Y:S02]  /*0220*/  FSETP.GT.AND P2, PT, R19.reuse, R16, PT ;  /* 0x000000101300720b */ /* 0x048fe40003f44000 */
[----:B------:R-:W-:-:S02]  /*0230*/  FSETP.NAN.AND P0, PT, R19, R19, PT ;  /* 0x000000131300720b */ /* 0x000fc40003f08000 */
[----:B-----5:R-:W-:Y:S02]  /*0240*/  FSETP.NAN.AND P3, PT, R7, R7, PT ;  /* 0x000000070700720b */ /* 0x020fe40003f68000 */
[----:B------:R-:W-:Y:S02]  /*0250*/  FSETP.NAN.AND P1, PT, R17, R17, PT ;  /* 0x000000111100720b */ /* 0x000fe40003f28000 */
[----:B----4-:R-:W-:-:S03]  /*0260*/  FSETP.NAN.AND P4, PT, R10, R10, PT ;  /* 0x0000000a0a00720b */ /* 0x010fc60003f88000 */
[----:B------:R-:W-:Y:S02]  /*0270*/  @!P5 SEL R17, R17, R6, P1 ;  /* 0x000000061111d207 */ /* 0x000fe40000800000 */
[----:B------:R-:W-:Y:S02]  /*0280*/  @!P2 SEL R19, R19, R16, P0 ;  /* 0x000000101313a207 */ /* 0x000fe40000000000 */
[----:B------:R-:W-:Y:S02]  /*0290*/  FSETP.GEU.AND P1, PT, R17, R7, PT ;  /* 0x000000071100720b */ /* 0x000fe40003f2e000 */
[----:B------:R-:W-:Y:S02]  /*02a0*/  FSETP.GEU.AND P0, PT, R19, R10, PT ;  /* 0x0000000a1300720b */ /* 0x000fe40003f0e000 */
[----:B------:R-:W-:Y:S02]  /*02b0*/  @!P3 SEL R7, R7, R17, !P1 ;  /* 0x000000110707b207 */ /* 0x000fe40004800000 */
[----:B------:R-:W-:-:S02]  /*02c0*/  @!P4 SEL R10, R10, R19, !P0 ;  /* 0x000000130a0ac207 */ /* 0x000fc40004000000 */
[----:B-1----:R-:W-:Y:S02]  /*02d0*/  SEL R5, RZ, 0x1, !P5 ;  /* 0x00000001ff057807 */ /* 0x002fe40006800000 */
[----:B------:R-:W-:Y:S02]  /*02e0*/  FSETP.NAN.AND P4, PT, R3, R3, PT ;  /* 0x000000030300720b */ /* 0x000fe40003f88000 */
[----:B------:R-:W-:Y:S02]  /*02f0*/  FSETP.NAN.AND P3, PT, R2, R2, PT ;  /* 0x000000020200720b */ /* 0x000fe40003f68000 */
[----:B------:R-:W-:Y:S02]  /*0300*/  SEL R4, RZ, 0x1, !P2 ;  /* 0x00000001ff047807 */ /* 0x000fe40005000000 */
[----:B------:R-:W-:Y:S02]  /*0310*/  SEL R9, R5, 0x2, P1 ;  /* 0x0000000205097807 */ /* 0x000fe40000800000 */
[----:B------:R-:W-:-:S02]  /*0320*/  SEL R6, R4, 0x2, P0 ;  /* 0x0000000204067807 */ /* 0x000fc40000000000 */
[----:B------:R-:W-:Y:S02]  /*0330*/  FSETP.GEU.AND P1, PT, R7, R2, PT ;  /* 0x000000020700720b */ /* 0x000fe40003f2e000 */
[----:B------:R-:W-:Y:S02]  /*0340*/  FSETP.GEU.AND P0, PT, R10, R3, PT ;  /* 0x000000030a00720b */ /* 0x000fe40003f0e000 */
[----:B------:R-:W-:Y:S02]  /*0350*/  SEL R11, R9, 0x3, P1 ;  /* 0x00000003090b7807 */ /* 0x000fe40000800000 */
[----:B------:R-:W-:Y:S02]  /*0360*/  SEL R6, R6, 0x3, P0 ;  /* 0x0000000306067807 */ /* 0x000fe40000000000 */
[----:B------:R-:W-:Y:S01]  /*0370*/  IADD3 R8, P2, R0, UR6, RZ ;  /* 0x0000000600087c10 */ /* 0x000fe2000ff5e0ff */
[----:B------:R-:W-:Y:S01]  /*0380*/  IMAD.WIDE R4, R0, 0x4, R14 ;  /* 0x0000000400047825 */ /* 0x000fe200078e020e */
[----:B------:R-:W-:-:S02]  /*0390*/  @!P4 SEL R3, R3, R10, !P0 ;  /* 0x0000000a0303c207 */ /* 0x000fc40004000000 */
[----:B------:R-:W-:Y:S01]  /*03a0*/  @!P3 SEL R2, R2, R7, !P1 ;  /* 0x000000070202b207 */ /* 0x000fe20004800000 */
[----:B------:R-:W-:Y:S01]  /*03b0*/  IMAD R11, R6, 0x100, R11 ;  /* 0x00000100060b7824 */ /* 0x000fe200078e020b */
[----:B------:R-:W-:-:S03]  /*03c0*/  LEA.HI.X.SX32 R9, R0, UR7, 0x1, P2 ;  /* 0x0000000700097c11 */ /* 0x000fc600090f0eff */
[----:B------:R-:W-:Y:S04]  /*03d0*/  STG.E.64 desc[UR4][R4.64], R2 ;  /* 0x0000000204007986 */ /* 0x000fe8000c101b04 */
[----:B------:R-:W-:Y:S01]  /*03e0*/  STG.E.U16 desc[UR4][R8.64], R11 ;  /* 0x0000000b08007986 */ /* 0x000fe2000c101504 */
[----:B------:R-:W-:Y:S05]  /*03f0*/  EXIT ;  /* 0x000000000000794d */ /* 0x000fea0003800000 */
.L_x_0:
[----:B------:R-:W-:-:S00]  /*0400*/  BRA `(.L_x_0) ;  /* 0xfffffffc00fc7947 */ /* 0x000fc0000383ffff */
[----:B------:R-:W-:-:S00]  /*0410*/  NOP ;  /* 0x0000000000007918 */ /* 0x000fc00000000000 */
        /* <DEDUP_REMOVED lines=14> */
.L_x_1:


//--------------------- .nv.constant0.triton_poi_fused_max_pool2d_with_indices_76 --------------------------
	.section	.nv.constant0.triton_poi_fused_max_pool2d_with_indices_76,"a",@progbits
	.sectionflags	@""
	.align	4
.nv.constant0.triton_poi_fused_max_pool2d_with_indices_76:
	.zero		556
